	.headerflags	@"EF_CUDA_TEXMODE_UNIFIED EF_CUDA_64BIT_ADDRESS EF_CUDA_ACCELERATORS EF_CUDA_SM90 EF_CUDA_VIRTUAL_SM(EF_CUDA_SM90)"
	.elftype	@"ET_EXEC"


//--------------------- .nv.info                  --------------------------
	.section	.nv.info,"",@"SHT_CUDA_INFO"
	.align	4


	//----- nvinfo : EIATTR_REGCOUNT
	.align		4
        /*0000*/ 	.byte	0x04, 0x2f
        /*0002*/ 	.short	(.L_1 - .L_0)
	.align		4
.L_0:
        /*0004*/ 	.word	index@(triton_poi_fused_convolution_relu_0)
        /*0008*/ 	.word	0x0000000c


	//----- nvinfo : EIATTR_MIN_STACK_SIZE
	.align		4
.L_1:
        /*000c*/ 	.byte	0x04, 0x12
        /*000e*/ 	.short	(.L_3 - .L_2)
	.align		4
.L_2:
        /*0010*/ 	.word	index@(triton_poi_fused_convolution_relu_0)
        /*0014*/ 	.word	0x00000000


	//----- nvinfo : EIATTR_FRAME_SIZE
	.align		4
.L_3:
        /*0018*/ 	.byte	0x04, 0x11
        /*001a*/ 	.short	(.L_5 - .L_4)
	.align		4
.L_4:
        /*001c*/ 	.word	index@(triton_poi_fused_convolution_relu_0)
        /*0020*/ 	.word	0x00000000


	//----- nvinfo : EIATTR_MIN_STACK_SIZE
	.align		4
.L_5:
        /*0024*/ 	.byte	0x04, 0x12
        /*0026*/ 	.short	(.L_7 - .L_6)
	.align		4
.L_6:
        /*0028*/ 	.word	index@(triton_poi_fused_convolution_relu_0)
        /*002c*/ 	.word	0x00000000
.L_7:


//--------------------- .nv.info.triton_poi_fused_convolution_relu_0 --------------------------
	.section	.nv.info.triton_poi_fused_convolution_relu_0,"",@"SHT_CUDA_INFO"
	.sectionflags	@""
	.align	4


	//----- nvinfo : EIATTR_CUDA_API_VERSION
	.align		4
        /*0000*/ 	.byte	0x04, 0x37
        /*0002*/ 	.short	(.L_9 - .L_8)
.L_8:
        /*0004*/ 	.word	0x0000007c


	//----- nvinfo : EIATTR_KPARAM_INFO
	.align		4
.L_9:
        /*0008*/ 	.byte	0x04, 0x17
        /*000a*/ 	.short	(.L_11 - .L_10)
.L_10:
        /*000c*/ 	.word	0x00000000
        /*0010*/ 	.short	0x0002
        /*0012*/ 	.short	0x0010
        /*0014*/ 	.byte	0x00, 0xf0, 0x11, 0x00


	//----- nvinfo : EIATTR_KPARAM_INFO
	.align		4
.L_11:
        /*0018*/ 	.byte	0x04, 0x17
        /*001a*/ 	.short	(.L_13 - .L_12)
.L_12:
        /*001c*/ 	.word	0x00000000
        /*0020*/ 	.short	0x0001
        /*0022*/ 	.short	0x0008
        /*0024*/ 	.byte	0x00, 0xf4, 0x21, 0x00


	//----- nvinfo : EIATTR_KPARAM_INFO
	.align		4
.L_13:
        /*0028*/ 	.byte	0x04, 0x17
        /*002a*/ 	.short	(.L_15 - .L_14)
.L_14:
        /*002c*/ 	.word	0x00000000
        /*0030*/ 	.short	0x0000
        /*0032*/ 	.short	0x0000
        /*0034*/ 	.byte	0x00, 0xf4, 0x21, 0x00


	//----- nvinfo : EIATTR_SPARSE_MMA_MASK
	.align		4
.L_15:
        /*0038*/ 	.byte	0x03, 0x50
        /*003a*/ 	.short	0x0000


	//----- nvinfo : EIATTR_MAXREG_COUNT
	.align		4
        /*003c*/ 	.byte	0x03, 0x1b
        /*003e*/ 	.short	0x00ff


	//----- nvinfo : EIATTR_EXIT_INSTR_OFFSETS
	.align		4
        /*0040*/ 	.byte	0x04, 0x1c
        /*0042*/ 	.short	(.L_17 - .L_16)


	//   ....[0]....
.L_16:
        /*0044*/ 	.word	0x00000190


	//   ....[1]....
        /*0048*/ 	.word	0x000001b0


	//----- nvinfo : EIATTR_REQNTID
	.align		4
.L_17:
        /*004c*/ 	.byte	0x04, 0x10
        /*004e*/ 	.short	(.L_19 - .L_18)
.L_18:
        /*0050*/ 	.word	0x00000080
        /*0054*/ 	.word	0x00000001
        /*0058*/ 	.word	0x00000001


	//----- nvinfo : EIATTR_CBANK_PARAM_SIZE
	.align		4
.L_19:
        /*005c*/ 	.byte	0x03, 0x19
        /*005e*/ 	.short	0x0014


	//----- nvinfo : EIATTR_PARAM_CBANK
	.align		4
        /*0060*/ 	.byte	0x04, 0x0a
        /*0062*/ 	.short	(.L_21 - .L_20)
	.align		4
.L_20:
        /*0064*/ 	.word	index@(.nv.constant0.triton_poi_fused_convolution_relu_0)
        /*0068*/ 	.short	0x0210
        /*006a*/ 	.short	0x0014


	//----- nvinfo : EIATTR_SW_WAR
	.align		4
.L_21:
        /*006c*/ 	.byte	0x04, 0x36
        /*006e*/ 	.short	(.L_23 - .L_22)
.L_22:
        /*0070*/ 	.word	0x00000008
.L_23:


//--------------------- .nv.callgraph             --------------------------
	.section	.nv.callgraph,"",@"SHT_CUDA_CALLGRAPH"
	.align	4
	.sectionentsize	8
	.align		4
        /*0000*/ 	.word	0x00000000
	.align		4
        /*0004*/ 	.word	0xffffffff
	.align		4
        /*0008*/ 	.word	0x00000000
	.align		4
        /*000c*/ 	.word	0xfffffffe
	.align		4
        /*0010*/ 	.word	0x00000000
	.align		4
        /*0014*/ 	.word	0xfffffffd
	.align		4
        /*0018*/ 	.word	0x00000000
	.align		4
        /*001c*/ 	.word	0xfffffffc


//--------------------- .text.triton_poi_fused_convolution_relu_0 --------------------------
	.section	.text.triton_poi_fused_convolution_relu_0,"ax",@progbits
	.align	128
        .global         triton_poi_fused_convolution_relu_0
        .type           triton_poi_fused_convolution_relu_0,@function
        .size           triton_poi_fused_convolution_relu_0,(.L_x_1 - triton_poi_fused_convolution_relu_0)
        .other          triton_poi_fused_convolution_relu_0,@"STO_CUDA_ENTRY STV_DEFAULT"
triton_poi_fused_convolution_relu_0:
.text.triton_poi_fused_convolution_relu_0:
[----:B------:R-:W0:Y:S02]  /*0000*/  LDC R1, c[0x0][0x28] ;  /* 0x00000a00ff017b82 */ /* 0x000e240000000800 */
[----:B------:R-:W1:Y:S01]  /*0010*/  S2R R6, SR_TID.X ;  /* 0x0000000000067919 */ /* 0x000e620000002100 */
[----:B------:R-:W2:Y:S01]  /*0020*/  LDC.64 R2, c[0x0][0x210] ;  /* 0x00008400ff027b82 */ /* 0x000ea20000000a00 */
[----:B------:R-:W-:Y:S01]  /*0030*/  ULDC.64 UR4, c[0x0][0x208] ;  /* 0x0000820000047ab9 */ /* 0x000fe20000000a00 */
[----:B------:R-:W3:Y:S06]  /*0040*/  S2R R7, SR_CTAID.X ;  /* 0x0000000000077919 */ /* 0x000eec0000002500 */
[----:B------:R-:W4:Y:S01]  /*0050*/  LDC.64 R4, c[0x0][0x218] ;  /* 0x00008600ff047b82 */ /* 0x000f220000000a00 */
[----:B-1----:R-:W-:-:S05]  /*0060*/  LOP3.LUT R6, R6, 0x7f, RZ, 0xc0, !PT ;  /* 0x0000007f06067812 */ /* 0x002fca00078ec0ff */
[----:B---3--:R-:W-:Y:S02]  /*0070*/  IMAD R7, R7, 0x80, R6 ;  /* 0x0000008007077824 */ /* 0x008fe400078e0206 */
[----:B------:R-:W-:Y:S02]  /*0080*/  IMAD.MOV.U32 R6, RZ, RZ, RZ ;  /* 0x000000ffff067224 */ /* 0x000fe400078e00ff */
[C---:B--2---:R-:W-:Y:S01]  /*0090*/  IMAD.WIDE R2, R7.reuse, 0x4, R2 ;  /* 0x0000000407027825 */ /* 0x044fe200078e0202 */
[----:B------:R-:W-:-:S03]  /*00a0*/  ISETP.GE.AND P1, PT, R7, 0x7080, PT ;  /* 0x000070800700780c */ /* 0x000fc60003f26270 */
[----:B------:R-:W-:Y:S01]  /*00b0*/  IMAD.HI R0, R7, -0x6e5d4c3b, R6 ;  /* 0x91a2b3c507007827 */ /* 0x000fe200078e0206 */
[----:B------:R-:W-:-:S04]  /*00c0*/  HFMA2.MMA R7, -RZ, RZ, 0, 0 ;  /* 0x00000000ff077435 */ /* 0x000fc800000001ff */
[----:B------:R-:W-:-:S04]  /*00d0*/  SHF.R.U32.HI R9, RZ, 0x1f, R0 ;  /* 0x0000001fff097819 */ /* 0x000fc80000011600 */
[----:B------:R-:W-:-:S04]  /*00e0*/  LEA.HI.SX32 R9, R0, R9, 0x19 ;  /* 0x0000000900097211 */ /* 0x000fc800078fcaff */
[----:B------:R-:W-:-:S04]  /*00f0*/  LEA.HI R0, R9, R9, RZ, 0x5 ;  /* 0x0000000909007211 */ /* 0x000fc800078f28ff */
[----:B------:R-:W-:-:S04]  /*0100*/  LOP3.LUT R0, R0, 0xffffffe0, RZ, 0xc0, !PT ;  /* 0xffffffe000007812 */ /* 0x000fc800078ec0ff */
[----:B------:R-:W-:Y:S01]  /*0110*/  IADD3 R9, R9, -R0, RZ ;  /* 0x8000000009097210 */ /* 0x000fe20007ffe0ff */
[----:B------:R-:W-:-:S04]  /*0120*/  IMAD.MOV.U32 R0, RZ, RZ, RZ ;  /* 0x000000ffff007224 */ /* 0x000fc800078e00ff */
[----:B----4-:R-:W-:Y:S02]  /*0130*/  IMAD.WIDE R4, R9, 0x4, R4 ;  /* 0x0000000409047825 */ /* 0x010fe400078e0204 */
[----:B------:R-:W2:Y:S04]  /*0140*/  @!P1 LDG.E R0, desc[UR4][R2.64] ;  /* 0x0000000402009981 */ /* 0x000ea8000c1e1900 */
[----:B------:R-:W2:Y:S02]  /*0150*/  @!P1 LDG.E.EL R7, desc[UR4][R4.64] ;  /* 0x0000000404079981 */ /* 0x000ea4000c2e1900 */
[----:B--2---:R-:W-:Y:S01]  /*0160*/  FADD R6, R7, R0 ;  /* 0x0000000007067221 */ /* 0x004fe20000000000 */
[----:B------:R-:W-:-:S04]  /*0170*/  FSETP.GEU.AND P0, PT, R0, -R7, PT ;  /* 0x800000070000720b */ /* 0x000fc80003f0e000 */
[----:B------:R-:W-:Y:S01]  /*0180*/  FSEL R7, R6, RZ, P0 ;  /* 0x000000ff06077208 */ /* 0x000fe20000000000 */
[----:B------:R-:W-:Y:S08]  /*0190*/  @P1 EXIT ;  /* 0x000000000000194d */ /* 0x000ff00003800000 */
[----:B------:R-:W-:Y:S01]  /*01a0*/  STG.E desc[UR4][R2.64], R7 ;  /* 0x0000000702007986 */ /* 0x000fe2000c101904 */
[----:B------:R-:W-:Y:S05]  /*01b0*/  EXIT ;  /* 0x000000000000794d */ /* 0x000fea0003800000 */
.L_x_0:
[----:B------:R-:W-:-:S00]  /*01c0*/  BRA `(.L_x_0) ;  /* 0xfffffffc00fc7947 */ /* 0x000fc0000383ffff */
[----:B------:R-:W-:-:S00]  /*01d0*/  NOP ;  /* 0x0000000000007918 */ /* 0x000fc00000000000 */
        /* <DEDUP_REMOVED lines=10> */
.L_x_1:


//--------------------- .nv.constant0.triton_poi_fused_convolution_relu_0 --------------------------
	.section	.nv.constant0.triton_poi_fused_convolution_relu_0,"a",@progbits
	.sectionflags	@""
	.align	4
.nv.constant0.triton_poi_fused_convolution_relu_0:
	.zero		548
